	.headerflags	@"EF_CUDA_TEXMODE_UNIFIED EF_CUDA_64BIT_ADDRESS EF_CUDA_ACCELERATORS EF_CUDA_SM90 EF_CUDA_VIRTUAL_SM(EF_CUDA_SM90)"
	.elftype	@"ET_EXEC"


//--------------------- .nv.info                  --------------------------
	.section	.nv.info,"",@"SHT_CUDA_INFO"
	.align	4


	//----- nvinfo : EIATTR_REGCOUNT
	.align		4
        /*0000*/ 	.byte	0x04, 0x2f
        /*0002*/ 	.short	(.L_2 - .L_1)
	.align		4
.L_1:
        /*0004*/ 	.word	index@(triton_poi_fused_mul_native_layer_norm_silu_1)
        /*0008*/ 	.word	0x00000019


	//----- nvinfo : EIATTR_MIN_STACK_SIZE
	.align		4
.L_2:
        /*000c*/ 	.byte	0x04, 0x12
        /*000e*/ 	.short	(.L_4 - .L_3)
	.align		4
.L_3:
        /*0010*/ 	.word	index@(triton_poi_fused_mul_native_layer_norm_silu_1)
        /*0014*/ 	.word	0x00000000


	//----- nvinfo : EIATTR_FRAME_SIZE
	.align		4
.L_4:
        /*0018*/ 	.byte	0x04, 0x11
        /*001a*/ 	.short	(.L_6 - .L_5)
	.align		4
.L_5:
        /*001c*/ 	.word	index@(triton_poi_fused_mul_native_layer_norm_silu_1)
        /*0020*/ 	.word	0x00000000


	//----- nvinfo : EIATTR_MIN_STACK_SIZE
	.align		4
.L_6:
        /*0024*/ 	.byte	0x04, 0x12
        /*0026*/ 	.short	(.L_8 - .L_7)
	.align		4
.L_7:
        /*0028*/ 	.word	index@(triton_poi_fused_mul_native_layer_norm_silu_1)
        /*002c*/ 	.word	0x00000000
.L_8:


//--------------------- .nv.info.triton_poi_fused_mul_native_layer_norm_silu_1 --------------------------
	.section	.nv.info.triton_poi_fused_mul_native_layer_norm_silu_1,"",@"SHT_CUDA_INFO"
	.sectionflags	@""
	.align	4


	//----- nvinfo : EIATTR_CUDA_API_VERSION
	.align		4
        /*0000*/ 	.byte	0x04, 0x37
        /*0002*/ 	.short	(.L_10 - .L_9)
.L_9:
        /*0004*/ 	.word	0x0000007c


	//----- nvinfo : EIATTR_KPARAM_INFO
	.align		4
.L_10:
        /*0008*/ 	.byte	0x04, 0x17
        /*000a*/ 	.short	(.L_12 - .L_11)
.L_11:
        /*000c*/ 	.word	0x00000000
        /*0010*/ 	.short	0x0007
        /*0012*/ 	.short	0x0038
        /*0014*/ 	.byte	0x00, 0xf0, 0x11, 0x00


	//----- nvinfo : EIATTR_KPARAM_INFO
	.align		4
.L_12:
        /*0018*/ 	.byte	0x04, 0x17
        /*001a*/ 	.short	(.L_14 - .L_13)
.L_13:
        /*001c*/ 	.word	0x00000000
        /*0020*/ 	.short	0x0006
        /*0022*/ 	.short	0x0030
        /*0024*/ 	.byte	0x00, 0xf4, 0x21, 0x00


	//----- nvinfo : EIATTR_KPARAM_INFO
	.align		4
.L_14:
        /*0028*/ 	.byte	0x04, 0x17
        /*002a*/ 	.short	(.L_16 - .L_15)
.L_15:
        /*002c*/ 	.word	0x00000000
        /*0030*/ 	.short	0x0005
        /*0032*/ 	.short	0x0028
        /*0034*/ 	.byte	0x00, 0xf4, 0x21, 0x00


	//----- nvinfo : EIATTR_KPARAM_INFO
	.align		4
.L_16:
        /*0038*/ 	.byte	0x04, 0x17
        /*003a*/ 	.short	(.L_18 - .L_17)
.L_17:
        /*003c*/ 	.word	0x00000000
        /*0040*/ 	.short	0x0004
        /*0042*/ 	.short	0x0020
        /*0044*/ 	.byte	0x00, 0xf4, 0x21, 0x00


	//----- nvinfo : EIATTR_KPARAM_INFO
	.align		4
.L_18:
        /*0048*/ 	.byte	0x04, 0x17
        /*004a*/ 	.short	(.L_20 - .L_19)
.L_19:
        /*004c*/ 	.word	0x00000000
        /*0050*/ 	.short	0x0003
        /*0052*/ 	.short	0x0018
        /*0054*/ 	.byte	0x00, 0xf4, 0x21, 0x00


	//----- nvinfo : EIATTR_KPARAM_INFO
	.align		4
.L_20:
        /*0058*/ 	.byte	0x04, 0x17
        /*005a*/ 	.short	(.L_22 - .L_21)
.L_21:
        /*005c*/ 	.word	0x00000000
        /*0060*/ 	.short	0x0002
        /*0062*/ 	.short	0x0010
        /*0064*/ 	.byte	0x00, 0xf4, 0x21, 0x00


	//----- nvinfo : EIATTR_KPARAM_INFO
	.align		4
.L_22:
        /*0068*/ 	.byte	0x04, 0x17
        /*006a*/ 	.short	(.L_24 - .L_23)
.L_23:
        /*006c*/ 	.word	0x00000000
        /*0070*/ 	.short	0x0001
        /*0072*/ 	.short	0x0008
        /*0074*/ 	.byte	0x00, 0xf4, 0x21, 0x00


	//----- nvinfo : EIATTR_KPARAM_INFO
	.align		4
.L_24:
        /*0078*/ 	.byte	0x04, 0x17
        /*007a*/ 	.short	(.L_26 - .L_25)
.L_25:
        /*007c*/ 	.word	0x00000000
        /*0080*/ 	.short	0x0000
        /*0082*/ 	.short	0x0000
        /*0084*/ 	.byte	0x00, 0xf4, 0x21, 0x00


	//----- nvinfo : EIATTR_SPARSE_MMA_MASK
	.align		4
.L_26:
        /*0088*/ 	.byte	0x03, 0x50
        /*008a*/ 	.short	0x0000


	//----- nvinfo : EIATTR_MAXREG_COUNT
	.align		4
        /*008c*/ 	.byte	0x03, 0x1b
        /*008e*/ 	.short	0x00ff


	//----- nvinfo : EIATTR_EXIT_INSTR_OFFSETS
	.align		4
        /*0090*/ 	.byte	0x04, 0x1c
        /*0092*/ 	.short	(.L_28 - .L_27)


	//   ....[0]....
.L_27:
        /*0094*/ 	.word	0x00000510


	//   ....[1]....
        /*0098*/ 	.word	0x00000530


	//----- nvinfo : EIATTR_REQNTID
	.align		4
.L_28:
        /*009c*/ 	.byte	0x04, 0x10
        /*009e*/ 	.short	(.L_30 - .L_29)
.L_29:
        /*00a0*/ 	.word	0x00000080
        /*00a4*/ 	.word	0x00000001
        /*00a8*/ 	.word	0x00000001


	//----- nvinfo : EIATTR_CBANK_PARAM_SIZE
	.align		4
.L_30:
        /*00ac*/ 	.byte	0x03, 0x19
        /*00ae*/ 	.short	0x003c


	//----- nvinfo : EIATTR_PARAM_CBANK
	.align		4
        /*00b0*/ 	.byte	0x04, 0x0a
        /*00b2*/ 	.short	(.L_32 - .L_31)
	.align		4
.L_31:
        /*00b4*/ 	.word	index@(.nv.constant0.triton_poi_fused_mul_native_layer_norm_silu_1)
        /*00b8*/ 	.short	0x0210
        /*00ba*/ 	.short	0x003c


	//----- nvinfo : EIATTR_SW_WAR
	.align		4
.L_32:
        /*00bc*/ 	.byte	0x04, 0x36
        /*00be*/ 	.short	(.L_34 - .L_33)
.L_33:
        /*00c0*/ 	.word	0x00000008
.L_34:


//--------------------- .nv.callgraph             --------------------------
	.section	.nv.callgraph,"",@"SHT_CUDA_CALLGRAPH"
	.align	4
	.sectionentsize	8
	.align		4
        /*0000*/ 	.word	0x00000000
	.align		4
        /*0004*/ 	.word	0xffffffff
	.align		4
        /*0008*/ 	.word	0x00000000
	.align		4
        /*000c*/ 	.word	0xfffffffe
	.align		4
        /*0010*/ 	.word	0x00000000
	.align		4
        /*0014*/ 	.word	0xfffffffd
	.align		4
        /*0018*/ 	.word	0x00000000
	.align		4
        /*001c*/ 	.word	0xfffffffc


//--------------------- .nv.constant4             --------------------------
	.section	.nv.constant4,"a",@progbits
	.align	8
	.align		8
.nv.constant4:
        /*0000*/ 	.dword	_$_str


//--------------------- .text.triton_poi_fused_mul_native_layer_norm_silu_1 --------------------------
	.section	.text.triton_poi_fused_mul_native_layer_norm_silu_1,"ax",@progbits
	.align	128
        .global         triton_poi_fused_mul_native_layer_norm_silu_1
        .type           triton_poi_fused_mul_native_layer_norm_silu_1,@function
        .size           triton_poi_fused_mul_native_layer_norm_silu_1,(.L_x_1 - triton_poi_fused_mul_native_layer_norm_silu_1)
        .other          triton_poi_fused_mul_native_layer_norm_silu_1,@"STO_CUDA_ENTRY STV_DEFAULT"
triton_poi_fused_mul_native_layer_norm_silu_1:
.text.triton_poi_fused_mul_native_layer_norm_silu_1:
[----:B------:R-:W0:Y:S01]  /*0000*/  LDC R1, c[0x0][0x28] ;  /* 0x00000a00ff017b82 */ /* 0x000e220000000800 */
[----:B------:R-:W1:Y:S07]  /*0010*/  S2R R0, SR_TID.X ;  /* 0x0000000000007919 */ /* 0x000e6e0000002100 */
[----:B------:R-:W2:Y:S01]  /*0020*/  LDC.64 R2, c[0x0][0x210] ;  /* 0x00008400ff027b82 */ /* 0x000ea20000000a00 */
[----:B------:R-:W-:Y:S01]  /*0030*/  ULDC.64 UR4, c[0x0][0x208] ;  /* 0x0000820000047ab9 */ /* 0x000fe20000000a00 */
[----:B------:R-:W3:Y:S06]  /*0040*/  S2R R5, SR_CTAID.X ;  /* 0x0000000000057919 */ /* 0x000eec0000002500 */
[----:B------:R-:W4:Y:S08]  /*0050*/  LDC.64 R18, c[0x0][0x228] ;  /* 0x00008a00ff127b82 */ /* 0x000f300000000a00 */
[----:B------:R-:W5:Y:S01]  /*0060*/  LDC.64 R16, c[0x0][0x220] ;  /* 0x00008800ff107b82 */ /* 0x000f620000000a00 */
[----:B------:R-:W-:-:S07]  /*0070*/  CS2R R8, SRZ ;  /* 0x0000000000087805 */ /* 0x000fce000001ff00 */
[----:B------:R-:W5:Y:S01]  /*0080*/  LDC.64 R14, c[0x0][0x218] ;  /* 0x00008600ff0e7b82 */ /* 0x000f620000000a00 */
[----:B-1----:R-:W-:-:S07]  /*0090*/  SHF.L.U32 R0, R0, 0x1, RZ ;  /* 0x0000000100007819 */ /* 0x002fce00000006ff */
[----:B------:R-:W1:Y:S01]  /*00a0*/  LDC.64 R12, c[0x0][0x230] ;  /* 0x00008c00ff0c7b82 */ /* 0x000e620000000a00 */
[----:B------:R-:W-:-:S04]  /*00b0*/  LOP3.LUT R0, R0, 0xfe, RZ, 0xc0, !PT ;  /* 0x000000fe00007812 */ /* 0x000fc800078ec0ff */
[----:B---3--:R-:W-:Y:S02]  /*00c0*/  LEA R0, R5, R0, 0x8 ;  /* 0x0000000005007211 */ /* 0x008fe400078e40ff */
[----:B------:R-:W-:Y:S01]  /*00d0*/  CS2R R4, SRZ ;  /* 0x0000000000047805 */ /* 0x000fe2000001ff00 */
[----:B------:R-:W3:Y:S01]  /*00e0*/  LDC.64 R10, c[0x0][0x238] ;  /* 0x00008e00ff0a7b82 */ /* 0x000ee20000000a00 */
[C---:B------:R-:W-:Y:S01]  /*00f0*/  ISETP.GE.AND P0, PT, R0.reuse, 0x100, PT ;  /* 0x000001000000780c */ /* 0x040fe20003f06270 */
[----:B--2---:R-:W-:-:S12]  /*0100*/  IMAD.WIDE R2, R0, 0x4, R2 ;  /* 0x0000000400027825 */ /* 0x004fd800078e0202 */
[----:B------:R2:W3:Y:S01]  /*0110*/  @!P0 LDG.E.64 R4, desc[UR4][R2.64] ;  /* 0x0000000402048981 */ /* 0x0004e2000c1e1b00 */
[----:B------:R-:W-:-:S04]  /*0120*/  SHF.R.S32.HI R7, RZ, 0x1f, R0 ;  /* 0x0000001fff077819 */ /* 0x000fc80000011400 */
[----:B------:R-:W-:Y:S01]  /*0130*/  LEA.HI R7, R7, R0, RZ, 0x2 ;  /* 0x0000000007077211 */ /* 0x000fe200078f10ff */
[----:B------:R-:W-:-:S03]  /*0140*/  HFMA2.MMA R6, -RZ, RZ, 0, 0 ;  /* 0x00000000ff067435 */ /* 0x000fc600000001ff */
[----:B------:R-:W-:-:S05]  /*0150*/  SHF.R.S32.HI R21, RZ, 0x2, R7 ;  /* 0x00000002ff157819 */ /* 0x000fca0000011407 */
[----:B----4-:R-:W-:-:S05]  /*0160*/  IMAD.WIDE R18, R21, 0x4, R18 ;  /* 0x0000000415127825 */ /* 0x010fca00078e0212 */
[----:B------:R-:W4:Y:S04]  /*0170*/  @!P0 LDG.E.EL R9, desc[UR4][R18.64] ;  /* 0x0000000412098981 */ /* 0x000f28000c2e1900 */
[----:B------:R1:W4:Y:S01]  /*0180*/  @!P0 LDG.E.EL R6, desc[UR4][R18.64] ;  /* 0x0000000412068981 */ /* 0x000322000c2e1900 */
[----:B--2---:R-:W-:Y:S01]  /*0190*/  LOP3.LUT R3, R7, 0xfffffffc, RZ, 0xc0, !PT ;  /* 0xfffffffc07037812 */ /* 0x004fe200078ec0ff */
[----:B-----5:R-:W-:Y:S01]  /*01a0*/  IMAD.WIDE R16, R21, 0x4, R16 ;  /* 0x0000000415107825 */ /* 0x020fe200078e0210 */
[----:B------:R-:W-:Y:S02]  /*01b0*/  MOV R7, RZ ;  /* 0x000000ff00077202 */ /* 0x000fe40000000f00 */
[----:B------:R-:W-:Y:S02]  /*01c0*/  IADD3 R21, R0, -R3, RZ ;  /* 0x8000000300157210 */ /* 0x000fe40007ffe0ff */
[----:B------:R-:W-:Y:S01]  /*01d0*/  CS2R R2, SRZ ;  /* 0x0000000000027805 */ /* 0x000fe2000001ff00 */
[----:B0-----:R-:W-:Y:S01]  /*01e0*/  IMAD.WIDE R14, R0, 0x4, R14 ;  /* 0x00000004000e7825 */ /* 0x001fe200078e020e */
[----:B------:R-:W2:Y:S04]  /*01f0*/  @!P0 LDG.E.EL R8, desc[UR4][R16.64] ;  /* 0x0000000410088981 */ /* 0x000ea8000c2e1900 */
[----:B------:R-:W5:Y:S01]  /*0200*/  @!P0 LDG.E.EL R7, desc[UR4][R16.64] ;  /* 0x0000000410078981 */ /* 0x000f62000c2e1900 */
[----:B-1----:R-:W-:-:S03]  /*0210*/  IMAD.WIDE R18, R21, 0x4, R12 ;  /* 0x0000000415127825 */ /* 0x002fc600078e020c */
[----:B------:R-:W2:Y:S01]  /*0220*/  @!P0 LDG.E.64 R2, desc[UR4][R14.64] ;  /* 0x000000040e028981 */ /* 0x000ea2000c1e1b00 */
[----:B---3--:R-:W-:Y:S01]  /*0230*/  IMAD.WIDE R20, R21, 0x4, R10 ;  /* 0x0000000415147825 */ /* 0x008fe200078e020a */
[----:B------:R-:W-:Y:S02]  /*0240*/  CS2R R12, SRZ ;  /* 0x00000000000c7805 */ /* 0x000fe4000001ff00 */
[----:B------:R-:W-:-:S04]  /*0250*/  CS2R R10, SRZ ;  /* 0x00000000000a7805 */ /* 0x000fc8000001ff00 */
[----:B------:R-:W3:Y:S04]  /*0260*/  @!P0 LDG.E.EL.64 R12, desc[UR4][R18.64] ;  /* 0x00000004120c8981 */ /* 0x000ee8000c2e1b00 */
[----:B------:R0:W3:Y:S02]  /*0270*/  @!P0 LDG.E.EL.64 R10, desc[UR4][R20.64] ;  /* 0x00000004140a8981 */ /* 0x0000e4000c2e1b00 */
[----:B0-----:R-:W-:Y:S01]  /*0280*/  HFMA2.MMA R21, -RZ, RZ, 1.625, 0 ;  /* 0x3e800000ff157435 */ /* 0x001fe200000001ff */
[----:B------:R-:W-:Y:S01]  /*0290*/  FADD R22, RZ, -R4 ;  /* 0x80000004ff167221 */ /* 0x000fe20000000000 */
[----:B------:R-:W-:-:S03]  /*02a0*/  FADD R16, RZ, -R5 ;  /* 0x80000005ff107221 */ /* 0x000fc60000000000 */
[----:B------:R-:W-:Y:S01]  /*02b0*/  FMUL R22, R22, 1.4426950216293334961 ;  /* 0x3fb8aa3b16167820 */ /* 0x000fe20000400000 */
[----:B------:R-:W-:-:S04]  /*02c0*/  FMUL R16, R16, 1.4426950216293334961 ;  /* 0x3fb8aa3b10107820 */ /* 0x000fc80000400000 */
[----:B------:R-:W-:Y:S02]  /*02d0*/  FSETP.GEU.AND P1, PT, R22, -126, PT ;  /* 0xc2fc00001600780b */ /* 0x000fe40003f2e000 */
[----:B------:R-:W-:-:S11]  /*02e0*/  FSETP.GEU.AND P2, PT, R16, -126, PT ;  /* 0xc2fc00001000780b */ /* 0x000fd60003f4e000 */
[----:B------:R-:W-:Y:S02]  /*02f0*/  @!P1 FMUL R22, R22, 0.5 ;  /* 0x3f00000016169820 */ /* 0x000fe40000400000 */
[----:B------:R-:W-:Y:S02]  /*0300*/  @!P2 FMUL R16, R16, 0.5 ;  /* 0x3f0000001010a820 */ /* 0x000fe40000400000 */
[----:B------:R-:W0:Y:S08]  /*0310*/  MUFU.EX2 R14, R22 ;  /* 0x00000016000e7308 */ /* 0x000e300000000800 */
[----:B------:R-:W1:Y:S01]  /*0320*/  MUFU.EX2 R15, R16 ;  /* 0x00000010000f7308 */ /* 0x000e620000000800 */
[----:B0-----:R-:W-:-:S04]  /*0330*/  @!P1 FMUL R14, R14, R14 ;  /* 0x0000000e0e0e9220 */ /* 0x001fc80000400000 */
[----:B------:R-:W-:Y:S01]  /*0340*/  FADD R17, R14, 1 ;  /* 0x3f8000000e117421 */ /* 0x000fe20000000000 */
[----:B-1----:R-:W-:-:S04]  /*0350*/  @!P2 FMUL R15, R15, R15 ;  /* 0x0000000f0f0fa220 */ /* 0x002fc80000400000 */
[----:B------:R-:W-:Y:S01]  /*0360*/  FSETP.GT.AND P1, PT, R17, 8.50705917302346158658e+37, PT ;  /* 0x7e8000001100780b */ /* 0x000fe20003f24000 */
[----:B------:R-:W-:Y:S01]  /*0370*/  FADD R18, R15, 1 ;  /* 0x3f8000000f127421 */ /* 0x000fe20000000000 */
[----:B----4-:R-:W-:Y:S01]  /*0380*/  FADD R9, R9, 1 ;  /* 0x3f80000009097421 */ /* 0x010fe20000000000 */
[----:B------:R-:W-:Y:S01]  /*0390*/  FADD R20, R6, 1 ;  /* 0x3f80000006147421 */ /* 0x000fe20000000000 */
[----:B------:R-:W0:Y:S02]  /*03a0*/  LDC.64 R14, c[0x0][0x240] ;  /* 0x00009000ff0e7b82 */ /* 0x000e240000000a00 */
[----:B------:R-:W-:-:S07]  /*03b0*/  FSETP.GT.AND P2, PT, R18, 8.50705917302346158658e+37, PT ;  /* 0x7e8000001200780b */ /* 0x000fce0003f44000 */
[----:B------:R-:W-:-:S06]  /*03c0*/  @P1 FMUL R17, R17, 0.25 ;  /* 0x3e80000011111820 */ /* 0x000fcc0000400000 */
[----:B------:R-:W-:Y:S01]  /*03d0*/  @P2 FMUL R18, R18, 0.25 ;  /* 0x3e80000012122820 */ /* 0x000fe20000400000 */
[----:B------:R-:W1:Y:S01]  /*03e0*/  MUFU.RCP R17, R17 ;  /* 0x0000001100117308 */ /* 0x000e620000001000 */
[----:B------:R-:W-:-:S07]  /*03f0*/  FSEL R16, R21, 1, P1 ;  /* 0x3f80000015107808 */ /* 0x000fce0000800000 */
[----:B------:R-:W4:Y:S01]  /*0400*/  MUFU.RCP R18, R18 ;  /* 0x0000001200127308 */ /* 0x000f220000001000 */
[----:B------:R-:W-:Y:S01]  /*0410*/  FSEL R21, R21, 1, P2 ;  /* 0x3f80000015157808 */ /* 0x000fe20001000000 */
[----:B-1----:R-:W-:-:S06]  /*0420*/  FMUL R19, R17, R16 ;  /* 0x0000001011137220 */ /* 0x002fcc0000400000 */
[----:B------:R-:W1:Y:S01]  /*0430*/  MUFU.RSQ R9, R9 ;  /* 0x0000000900097308 */ /* 0x000e620000001400 */
[----:B------:R-:W-:-:S07]  /*0440*/  FMUL R19, R19, R4 ;  /* 0x0000000413137220 */ /* 0x000fce0000400000 */
[----:B------:R-:W0:Y:S01]  /*0450*/  MUFU.RSQ R20, R20 ;  /* 0x0000001400147308 */ /* 0x000e220000001400 */
[----:B----4-:R-:W-:Y:S01]  /*0460*/  FMUL R6, R18, R21 ;  /* 0x0000001512067220 */ /* 0x010fe20000400000 */
[----:B-----5:R-:W-:Y:S02]  /*0470*/  LOP3.LUT R4, R7, 0x80000000, RZ, 0x3c, !PT ;  /* 0x8000000007047812 */ /* 0x020fe400078e3cff */
[----:B--2---:R-:W-:Y:S01]  /*0480*/  LOP3.LUT R7, R8, 0x80000000, RZ, 0x3c, !PT ;  /* 0x8000000008077812 */ /* 0x004fe200078e3cff */
[----:B------:R-:W-:Y:S02]  /*0490*/  FMUL R6, R6, R5 ;  /* 0x0000000506067220 */ /* 0x000fe40000400000 */
[----:B------:R-:W-:Y:S02]  /*04a0*/  FFMA R2, R19, R2, R4 ;  /* 0x0000000213027223 */ /* 0x000fe40000000004 */
[----:B------:R-:W-:Y:S02]  /*04b0*/  FFMA R3, R6, R3, R7 ;  /* 0x0000000306037223 */ /* 0x000fe40000000007 */
[----:B-1----:R-:W-:-:S02]  /*04c0*/  FMUL R9, R9, R2 ;  /* 0x0000000209097220 */ /* 0x002fc40000400000 */
[----:B0-----:R-:W-:Y:S01]  /*04d0*/  FMUL R2, R20, R3 ;  /* 0x0000000314027220 */ /* 0x001fe20000400000 */
[----:B------:R-:W-:-:S04]  /*04e0*/  IMAD.WIDE R14, R0, 0x4, R14 ;  /* 0x00000004000e7825 */ /* 0x000fc800078e020e */
[----:B---3--:R-:W-:Y:S01]  /*04f0*/  FFMA R10, R9, R12, R10 ;  /* 0x0000000c090a7223 */ /* 0x008fe2000000000a */
[----:B------:R-:W-:Y:S01]  /*0500*/  FFMA R11, R2, R13, R11 ;  /* 0x0000000d020b7223 */ /* 0x000fe2000000000b */
[----:B------:R-:W-:Y:S06]  /*0510*/  @P0 EXIT ;  /* 0x000000000000094d */ /* 0x000fec0003800000 */
[----:B------:R-:W-:Y:S01]  /*0520*/  STG.E.64 desc[UR4][R14.64], R10 ;  /* 0x0000000a0e007986 */ /* 0x000fe2000c101b04 */
[----:B------:R-:W-:Y:S05]  /*0530*/  EXIT ;  /* 0x000000000000794d */ /* 0x000fea0003800000 */
.L_x_0:
[----:B------:R-:W-:-:S00]  /*0540*/  BRA `(.L_x_0) ;  /* 0xfffffffc00fc7947 */ /* 0x000fc0000383ffff */
[----:B------:R-:W-:-:S00]  /*0550*/  NOP ;  /* 0x0000000000007918 */ /* 0x000fc00000000000 */
        /* <DEDUP_REMOVED lines=10> */
.L_x_1:


//--------------------- .nv.global.init           --------------------------
	.section	.nv.global.init,"aw",@progbits
.nv.global.init:
	.type		_$_str,@object
	.size		_$_str,(.L_0 - _$_str)
_$_str:
        /*0000*/ 	.byte	0x5f, 0x5f, 0x43, 0x55, 0x44, 0x41, 0x5f, 0x46, 0x54, 0x5a, 0x00
.L_0:


//--------------------- .nv.constant0.triton_poi_fused_mul_native_layer_norm_silu_1 --------------------------
	.section	.nv.constant0.triton_poi_fused_mul_native_layer_norm_silu_1,"a",@progbits
	.sectionflags	@""
	.align	4
.nv.constant0.triton_poi_fused_mul_native_layer_norm_silu_1:
	.zero		588
